//
// Generated by NVIDIA NVVM Compiler
//
// Compiler Build ID: CL-36424714
// Cuda compilation tools, release 13.0, V13.0.88
// Based on NVVM 20.0.0
//

.version 9.0
.target sm_100
.address_size 64

	// .globl	_Z13conv2d_kernelPKhPhPKfiiiiii

.visible .entry _Z13conv2d_kernelPKhPhPKfiiiiii(
	.param .u64 .ptr .align 1 _Z13conv2d_kernelPKhPhPKfiiiiii_param_0,
	.param .u64 .ptr .align 1 _Z13conv2d_kernelPKhPhPKfiiiiii_param_1,
	.param .u64 .ptr .align 1 _Z13conv2d_kernelPKhPhPKfiiiiii_param_2,
	.param .u32 _Z13conv2d_kernelPKhPhPKfiiiiii_param_3,
	.param .u32 _Z13conv2d_kernelPKhPhPKfiiiiii_param_4,
	.param .u32 _Z13conv2d_kernelPKhPhPKfiiiiii_param_5,
	.param .u32 _Z13conv2d_kernelPKhPhPKfiiiiii_param_6,
	.param .u32 _Z13conv2d_kernelPKhPhPKfiiiiii_param_7,
	.param .u32 _Z13conv2d_kernelPKhPhPKfiiiiii_param_8
)
{
	.reg .pred 	%p<11>;
	.reg .b16 	%rs<16>;
	.reg .b32 	%r<63>;
	.reg .b32 	%f<73>;
	.reg .b64 	%rd<54>;

	ld.param.u64 	%rd7, [_Z13conv2d_kernelPKhPhPKfiiiiii_param_0];
	ld.param.u64 	%rd8, [_Z13conv2d_kernelPKhPhPKfiiiiii_param_2];
	ld.param.u32 	%r26, [_Z13conv2d_kernelPKhPhPKfiiiiii_param_3];
	ld.param.u32 	%r27, [_Z13conv2d_kernelPKhPhPKfiiiiii_param_4];
	ld.param.u32 	%r28, [_Z13conv2d_kernelPKhPhPKfiiiiii_param_5];
	ld.param.u32 	%r29, [_Z13conv2d_kernelPKhPhPKfiiiiii_param_6];
	ld.param.u32 	%r30, [_Z13conv2d_kernelPKhPhPKfiiiiii_param_7];
	cvta.to.global.u64 	%rd1, %rd8;
	cvta.to.global.u64 	%rd2, %rd7;
	mov.u32 	%r32, %ctaid.x;
	mov.u32 	%r33, %ntid.x;
	mov.u32 	%r34, %tid.x;
	mad.lo.s32 	%r1, %r32, %r33, %r34;
	mul.lo.s32 	%r2, %r27, %r26;
	mul.lo.s32 	%r35, %r2, %r28;
	setp.ge.s32 	%p1, %r1, %r35;
	@%p1 bra 	$L__BB0_16;
	div.s32 	%r36, %r1, %r27;
	mul.lo.s32 	%r37, %r36, %r27;
	sub.s32 	%r3, %r1, %r37;
	rem.s32 	%r4, %r36, %r26;
	div.s32 	%r5, %r1, %r2;
	mad.lo.s32 	%r38, %r4, %r27, %r3;
	mul.lo.s32 	%r6, %r38, %r28;
	mov.f32 	%f71, 0f00000000;
	min.s32 	%r39, %r29, %r30;
	setp.lt.s32 	%p2, %r39, 1;
	@%p2 bra 	$L__BB0_15;
	and.b32  	%r7, %r30, 7;
	and.b32  	%r8, %r30, 2147483640;
	and.b32  	%r9, %r30, 1;
	neg.s32 	%r10, %r8;
	shl.b32 	%r11, %r28, 3;
	mov.f32 	%f71, 0f00000000;
	mov.b32 	%r57, 0;
	cvt.s64.s32 	%rd38, %r28;
$L__BB0_3:
	ld.param.u32 	%r56, [_Z13conv2d_kernelPKhPhPKfiiiiii_param_8];
	setp.lt.u32 	%p3, %r30, 8;
	add.s32 	%r42, %r57, %r4;
	mad.lo.s32 	%r13, %r42, %r56, %r3;
	mul.lo.s32 	%r14, %r57, %r30;
	mov.b32 	%r61, 0;
	@%p3 bra 	$L__BB0_6;
	mad.lo.s32 	%r58, %r28, %r13, %r5;
	mul.wide.u32 	%rd9, %r14, 4;
	add.s64 	%rd10, %rd1, %rd9;
	add.s64 	%rd53, %rd10, 16;
	mov.u32 	%r59, %r10;
$L__BB0_5:
	.pragma "nounroll";
	cvt.s64.s32 	%rd11, %r58;
	add.s64 	%rd12, %rd2, %rd11;
	ld.global.u8 	%rs1, [%rd12];
	cvt.rn.f32.u16 	%f18, %rs1;
	ld.global.f32 	%f19, [%rd53+-16];
	fma.rn.f32 	%f20, %f19, %f18, %f71;
	cvt.s64.s32 	%rd13, %r28;
	add.s64 	%rd14, %rd12, %rd13;
	ld.global.u8 	%rs2, [%rd14];
	cvt.rn.f32.u16 	%f21, %rs2;
	ld.global.f32 	%f22, [%rd53+-12];
	fma.rn.f32 	%f23, %f22, %f21, %f20;
	add.s64 	%rd15, %rd14, %rd13;
	ld.global.u8 	%rs3, [%rd15];
	cvt.rn.f32.u16 	%f24, %rs3;
	ld.global.f32 	%f25, [%rd53+-8];
	fma.rn.f32 	%f26, %f25, %f24, %f23;
	add.s64 	%rd16, %rd15, %rd13;
	ld.global.u8 	%rs4, [%rd16];
	cvt.rn.f32.u16 	%f27, %rs4;
	ld.global.f32 	%f28, [%rd53+-4];
	fma.rn.f32 	%f29, %f28, %f27, %f26;
	add.s64 	%rd17, %rd16, %rd13;
	ld.global.u8 	%rs5, [%rd17];
	cvt.rn.f32.u16 	%f30, %rs5;
	ld.global.f32 	%f31, [%rd53];
	fma.rn.f32 	%f32, %f31, %f30, %f29;
	add.s64 	%rd18, %rd17, %rd13;
	ld.global.u8 	%rs6, [%rd18];
	cvt.rn.f32.u16 	%f33, %rs6;
	ld.global.f32 	%f34, [%rd53+4];
	fma.rn.f32 	%f35, %f34, %f33, %f32;
	add.s64 	%rd19, %rd18, %rd13;
	ld.global.u8 	%rs7, [%rd19];
	cvt.rn.f32.u16 	%f36, %rs7;
	ld.global.f32 	%f37, [%rd53+8];
	fma.rn.f32 	%f38, %f37, %f36, %f35;
	add.s64 	%rd20, %rd19, %rd13;
	ld.global.u8 	%rs8, [%rd20];
	cvt.rn.f32.u16 	%f39, %rs8;
	ld.global.f32 	%f40, [%rd53+12];
	fma.rn.f32 	%f71, %f40, %f39, %f38;
	add.s32 	%r59, %r59, 8;
	add.s32 	%r58, %r58, %r11;
	add.s64 	%rd53, %rd53, 32;
	setp.ne.s32 	%p4, %r59, 0;
	mov.u32 	%r61, %r8;
	@%p4 bra 	$L__BB0_5;
$L__BB0_6:
	setp.eq.s32 	%p5, %r7, 0;
	@%p5 bra 	$L__BB0_14;
	add.s32 	%r43, %r7, -1;
	setp.lt.u32 	%p6, %r43, 3;
	@%p6 bra 	$L__BB0_9;
	add.s32 	%r44, %r13, %r61;
	mad.lo.s32 	%r45, %r44, %r28, %r5;
	cvt.s64.s32 	%rd21, %r45;
	add.s64 	%rd22, %rd2, %rd21;
	ld.global.u8 	%rs9, [%rd22];
	cvt.rn.f32.u16 	%f42, %rs9;
	add.s32 	%r46, %r61, %r14;
	mul.wide.u32 	%rd23, %r46, 4;
	add.s64 	%rd24, %rd1, %rd23;
	ld.global.f32 	%f43, [%rd24];
	fma.rn.f32 	%f44, %f43, %f42, %f71;
	add.s64 	%rd26, %rd22, %rd38;
	ld.global.u8 	%rs10, [%rd26];
	cvt.rn.f32.u16 	%f45, %rs10;
	cvt.u64.u32 	%rd27, %r14;
	cvt.u64.u32 	%rd28, %r61;
	add.s64 	%rd29, %rd28, %rd27;
	shl.b64 	%rd30, %rd29, 2;
	add.s64 	%rd31, %rd1, %rd30;
	ld.global.f32 	%f46, [%rd31+4];
	fma.rn.f32 	%f47, %f46, %f45, %f44;
	add.s64 	%rd32, %rd26, %rd38;
	ld.global.u8 	%rs11, [%rd32];
	cvt.rn.f32.u16 	%f48, %rs11;
	ld.global.f32 	%f49, [%rd31+8];
	fma.rn.f32 	%f50, %f49, %f48, %f47;
	add.s64 	%rd33, %rd32, %rd38;
	ld.global.u8 	%rs12, [%rd33];
	cvt.rn.f32.u16 	%f51, %rs12;
	ld.global.f32 	%f52, [%rd31+12];
	fma.rn.f32 	%f71, %f52, %f51, %f50;
	add.s32 	%r61, %r61, 4;
$L__BB0_9:
	and.b32  	%r47, %r30, 3;
	setp.eq.s32 	%p7, %r47, 0;
	@%p7 bra 	$L__BB0_14;
	setp.eq.s32 	%p8, %r47, 1;
	@%p8 bra 	$L__BB0_12;
	add.s32 	%r48, %r13, %r61;
	mad.lo.s32 	%r49, %r48, %r28, %r5;
	cvt.s64.s32 	%rd34, %r49;
	add.s64 	%rd35, %rd2, %rd34;
	ld.global.u8 	%rs13, [%rd35];
	cvt.rn.f32.u16 	%f54, %rs13;
	add.s32 	%r50, %r61, %r14;
	mul.wide.u32 	%rd36, %r50, 4;
	add.s64 	%rd37, %rd1, %rd36;
	ld.global.f32 	%f55, [%rd37];
	fma.rn.f32 	%f56, %f55, %f54, %f71;
	add.s64 	%rd39, %rd35, %rd38;
	ld.global.u8 	%rs14, [%rd39];
	cvt.rn.f32.u16 	%f57, %rs14;
	cvt.u64.u32 	%rd40, %r14;
	cvt.u64.u32 	%rd41, %r61;
	add.s64 	%rd42, %rd41, %rd40;
	shl.b64 	%rd43, %rd42, 2;
	add.s64 	%rd44, %rd1, %rd43;
	ld.global.f32 	%f58, [%rd44+4];
	fma.rn.f32 	%f71, %f58, %f57, %f56;
	add.s32 	%r61, %r61, 2;
$L__BB0_12:
	setp.eq.s32 	%p9, %r9, 0;
	@%p9 bra 	$L__BB0_14;
	add.s32 	%r51, %r13, %r61;
	mad.lo.s32 	%r52, %r51, %r28, %r5;
	cvt.s64.s32 	%rd45, %r52;
	add.s64 	%rd46, %rd2, %rd45;
	ld.global.u8 	%rs15, [%rd46];
	cvt.rn.f32.u16 	%f59, %rs15;
	add.s32 	%r53, %r61, %r14;
	mul.wide.u32 	%rd47, %r53, 4;
	add.s64 	%rd48, %rd1, %rd47;
	ld.global.f32 	%f60, [%rd48];
	fma.rn.f32 	%f71, %f60, %f59, %f71;
$L__BB0_14:
	add.s32 	%r57, %r57, 1;
	setp.ne.s32 	%p10, %r57, %r29;
	@%p10 bra 	$L__BB0_3;
$L__BB0_15:
	ld.param.u64 	%rd52, [_Z13conv2d_kernelPKhPhPKfiiiiii_param_1];
	max.f32 	%f61, %f71, 0f00000000;
	min.f32 	%f62, %f61, 0f437F0000;
	cvt.rzi.u32.f32 	%r54, %f62;
	add.s32 	%r55, %r6, %r5;
	cvt.s64.s32 	%rd49, %r55;
	cvta.to.global.u64 	%rd50, %rd52;
	add.s64 	%rd51, %rd50, %rd49;
	st.global.u8 	[%rd51], %r54;
$L__BB0_16:
	ret;

}


// ===== COMPILED SASS (sm_100) =====

	.target	sm_100

	.elftype	@"ET_EXEC"


//--------------------- .note.nv.tkinfo           --------------------------
	.section	.note.nv.tkinfo,"",@"SHT_NOTE"
	.sectionflags	@"SHF_NOTE_NV_TKINFO"
	.tkinfo
        /*0018*/ 	.word	0x00000002
        /*0030*/ 	.string	""
        /*0030*/ 	.string	"ptxas"
        /*0030*/ 	.string	"Cuda compilation tools, release 13.0, V13.0.88"
        /*0030*/ 	.string	"Build cuda_13.0.r13.0/compiler.36424714_0"
        /*0030*/ 	.string	"-arch sm_100 -m 64 "



//--------------------- .note.nv.cuinfo           --------------------------
	.section	.note.nv.cuinfo,"",@"SHT_NOTE"
	.sectionflags	@"SHF_NOTE_NV_CUINFO"
        /*0018*/ 	.short	0x0002
        /*001a*/ 	.short	0x0064
        /*001c*/ 	.short	0x0082
	.zero		2


//--------------------- .nv.info                  --------------------------
	.section	.nv.info,"",@"SHT_CUDA_INFO"
	.align	4


	//----- nvinfo : EIATTR_REGCOUNT
	.align		4
        /*0000*/ 	.byte	0x04, 0x2f
        /*0002*/ 	.short	(.L_1 - .L_0)
	.align		4
.L_0:
        /*0004*/ 	.word	index@(_Z13conv2d_kernelPKhPhPKfiiiiii)
        /*0008*/ 	.word	0x00000020


	//----- nvinfo : EIATTR_FRAME_SIZE
	.align		4
.L_1:
        /*000c*/ 	.byte	0x04, 0x11
        /*000e*/ 	.short	(.L_3 - .L_2)
	.align		4
.L_2:
        /*0010*/ 	.word	index@(_Z13conv2d_kernelPKhPhPKfiiiiii)
        /*0014*/ 	.word	0x00000000


	//----- nvinfo : EIATTR_MIN_STACK_SIZE
	.align		4
.L_3:
        /*0018*/ 	.byte	0x04, 0x12
        /*001a*/ 	.short	(.L_5 - .L_4)
	.align		4
.L_4:
        /*001c*/ 	.word	index@(_Z13conv2d_kernelPKhPhPKfiiiiii)
        /*0020*/ 	.word	0x00000000
.L_5:


//--------------------- .nv.compat                --------------------------
	.section	.nv.compat,"",@"SHT_CUDA_COMPAT_INFO"
	.align	4
        /*0000*/ 	.byte	0x02, 0x09, 0x00, 0x00, 0x02, 0x02, 0x01, 0x00, 0x02, 0x05, 0x05, 0x00, 0x03, 0x07, 0x01, 0x01
        /*0010*/ 	.byte	0x02, 0x03, 0x00, 0x00, 0x02, 0x06, 0x01, 0x00, 0x04, 0x0b, 0x08, 0x00, 0x09, 0x00, 0x00, 0x00
        /*0020*/ 	.byte	0x00, 0x00, 0x00, 0x00


//--------------------- .nv.info._Z13conv2d_kernelPKhPhPKfiiiiii --------------------------
	.section	.nv.info._Z13conv2d_kernelPKhPhPKfiiiiii,"",@"SHT_CUDA_INFO"
	.sectionflags	@""
	.align	4


	//----- nvinfo : EIATTR_CUDA_API_VERSION
	.align		4
        /*0000*/ 	.byte	0x04, 0x37
        /*0002*/ 	.short	(.L_7 - .L_6)
.L_6:
        /*0004*/ 	.word	0x00000082


	//----- nvinfo : EIATTR_KPARAM_INFO
	.align		4
.L_7:
        /*0008*/ 	.byte	0x04, 0x17
        /*000a*/ 	.short	(.L_9 - .L_8)
.L_8:
        /*000c*/ 	.word	0x00000000
        /*0010*/ 	.short	0x0008
        /*0012*/ 	.short	0x002c
        /*0014*/ 	.byte	0x00, 0xf0, 0x11, 0x00


	//----- nvinfo : EIATTR_KPARAM_INFO
	.align		4
.L_9:
        /*0018*/ 	.byte	0x04, 0x17
        /*001a*/ 	.short	(.L_11 - .L_10)
.L_10:
        /*001c*/ 	.word	0x00000000
        /*0020*/ 	.short	0x0007
        /*0022*/ 	.short	0x0028
        /*0024*/ 	.byte	0x00, 0xf0, 0x11, 0x00


	//----- nvinfo : EIATTR_KPARAM_INFO
	.align		4
.L_11:
        /*0028*/ 	.byte	0x04, 0x17
        /*002a*/ 	.short	(.L_13 - .L_12)
.L_12:
        /*002c*/ 	.word	0x00000000
        /*0030*/ 	.short	0x0006
        /*0032*/ 	.short	0x0024
        /*0034*/ 	.byte	0x00, 0xf0, 0x11, 0x00


	//----- nvinfo : EIATTR_KPARAM_INFO
	.align		4
.L_13:
        /*0038*/ 	.byte	0x04, 0x17
        /*003a*/ 	.short	(.L_15 - .L_14)
.L_14:
        /*003c*/ 	.word	0x00000000
        /*0040*/ 	.short	0x0005
        /*0042*/ 	.short	0x0020
        /*0044*/ 	.byte	0x00, 0xf0, 0x11, 0x00


	//----- nvinfo : EIATTR_KPARAM_INFO
	.align		4
.L_15:
        /*0048*/ 	.byte	0x04, 0x17
        /*004a*/ 	.short	(.L_17 - .L_16)
.L_16:
        /*004c*/ 	.word	0x00000000
        /*0050*/ 	.short	0x0004
        /*0052*/ 	.short	0x001c
        /*0054*/ 	.byte	0x00, 0xf0, 0x11, 0x00


	//----- nvinfo : EIATTR_KPARAM_INFO
	.align		4
.L_17:
        /*0058*/ 	.byte	0x04, 0x17
        /*005a*/ 	.short	(.L_19 - .L_18)
.L_18:
        /*005c*/ 	.word	0x00000000
        /*0060*/ 	.short	0x0003
        /*0062*/ 	.short	0x0018
        /*0064*/ 	.byte	0x00, 0xf0, 0x11, 0x00


	//----- nvinfo : EIATTR_KPARAM_INFO
	.align		4
.L_19:
        /*0068*/ 	.byte	0x04, 0x17
        /*006a*/ 	.short	(.L_21 - .L_20)
.L_20:
        /*006c*/ 	.word	0x00000000
        /*0070*/ 	.short	0x0002
        /*0072*/ 	.short	0x0010
        /*0074*/ 	.byte	0x00, 0xf5, 0x21, 0x00


	//----- nvinfo : EIATTR_KPARAM_INFO
	.align		4
.L_21:
        /*0078*/ 	.byte	0x04, 0x17
        /*007a*/ 	.short	(.L_23 - .L_22)
.L_22:
        /*007c*/ 	.word	0x00000000
        /*0080*/ 	.short	0x0001
        /*0082*/ 	.short	0x0008
        /*0084*/ 	.byte	0x00, 0xf5, 0x21, 0x00


	//----- nvinfo : EIATTR_KPARAM_INFO
	.align		4
.L_23:
        /*0088*/ 	.byte	0x04, 0x17
        /*008a*/ 	.short	(.L_25 - .L_24)
.L_24:
        /*008c*/ 	.word	0x00000000
        /*0090*/ 	.short	0x0000
        /*0092*/ 	.short	0x0000
        /*0094*/ 	.byte	0x00, 0xf5, 0x21, 0x00


	//----- nvinfo : EIATTR_SPARSE_MMA_MASK
	.align		4
.L_25:
        /*0098*/ 	.byte	0x03, 0x50
        /*009a*/ 	.short	0x0000


	//----- nvinfo : EIATTR_MAXREG_COUNT
	.align		4
        /*009c*/ 	.byte	0x03, 0x1b
        /*009e*/ 	.short	0x00ff


	//----- nvinfo : EIATTR_MERCURY_ISA_VERSION
	.align		4
        /*00a0*/ 	.byte	0x03, 0x5f
        /*00a2*/ 	.short	0x0101


	//----- nvinfo : EIATTR_VRC_CTA_INIT_COUNT
	.align		4
        /*00a4*/ 	.byte	0x02, 0x4a
	.zero		1
	.zero		1


	//----- nvinfo : EIATTR_EXIT_INSTR_OFFSETS
	.align		4
        /*00a8*/ 	.byte	0x04, 0x1c
        /*00aa*/ 	.short	(.L_27 - .L_26)


	//   ....[0]....
.L_26:
        /*00ac*/ 	.word	0x000000a0


	//   ....[1]....
        /*00b0*/ 	.word	0x000010f0


	//----- nvinfo : EIATTR_CBANK_PARAM_SIZE
	.align		4
.L_27:
        /*00b4*/ 	.byte	0x03, 0x19
        /*00b6*/ 	.short	0x0030


	//----- nvinfo : EIATTR_PARAM_CBANK
	.align		4
        /*00b8*/ 	.byte	0x04, 0x0a
        /*00ba*/ 	.short	(.L_29 - .L_28)
	.align		4
.L_28:
        /*00bc*/ 	.word	index@(.nv.constant0._Z13conv2d_kernelPKhPhPKfiiiiii)
        /*00c0*/ 	.short	0x0380
        /*00c2*/ 	.short	0x0030


	//----- nvinfo : EIATTR_SW_WAR
	.align		4
.L_29:
        /*00c4*/ 	.byte	0x04, 0x36
        /*00c6*/ 	.short	(.L_31 - .L_30)
.L_30:
        /*00c8*/ 	.word	0x00000008
.L_31:


//--------------------- .nv.callgraph             --------------------------
	.section	.nv.callgraph,"",@"SHT_CUDA_CALLGRAPH"
	.align	4
	.sectionentsize	8
	.align		4
        /*0000*/ 	.word	0x00000000
	.align		4
        /*0004*/ 	.word	0xffffffff
	.align		4
        /*0008*/ 	.word	0x00000000
	.align		4
        /*000c*/ 	.word	0xfffffffe
	.align		4
        /*0010*/ 	.word	0x00000000
	.align		4
        /*0014*/ 	.word	0xfffffffd
	.align		4
        /*0018*/ 	.word	0x00000000
	.align		4
        /*001c*/ 	.word	0xfffffffc


//--------------------- .text._Z13conv2d_kernelPKhPhPKfiiiiii --------------------------
	.section	.text._Z13conv2d_kernelPKhPhPKfiiiiii,"ax",@progbits
	.align	128
        .global         _Z13conv2d_kernelPKhPhPKfiiiiii
        .type           _Z13conv2d_kernelPKhPhPKfiiiiii,@function
        .size           _Z13conv2d_kernelPKhPhPKfiiiiii,(.L_x_8 - _Z13conv2d_kernelPKhPhPKfiiiiii)
        .other          _Z13conv2d_kernelPKhPhPKfiiiiii,@"STO_CUDA_ENTRY STV_DEFAULT"
_Z13conv2d_kernelPKhPhPKfiiiiii:
.text._Z13conv2d_kernelPKhPhPKfiiiiii:
[----:B------:R-:W-:Y:S01]  /*0000*/  LDC R1, c[0x0][0x37c] ;  /* 0x0000df00ff017b82 */ /* 0x000fe20000000800 */
[----:B------:R-:W0:Y:S07]  /*0010*/  S2R R3, SR_TID.X ;  /* 0x0000000000037919 */ /* 0x000e2e0000002100 */
[----:B------:R-:W1:Y:S01]  /*0020*/  LDC.64 R18, c[0x0][0x398] ;  /* 0x0000e600ff127b82 */ /* 0x000e620000000a00 */
[----:B------:R-:W2:Y:S07]  /*0030*/  LDCU UR13, c[0x0][0x3a0] ;  /* 0x00007400ff0d77ac */ /* 0x000eae0008000800 */
[----:B------:R-:W0:Y:S08]  /*0040*/  S2UR UR4, SR_CTAID.X ;  /* 0x00000000000479c3 */ /* 0x000e300000002500 */
[----:B------:R-:W0:Y:S01]  /*0050*/  LDC R4, c[0x0][0x360] ;  /* 0x0000d800ff047b82 */ /* 0x000e220000000800 */
[----:B-1----:R-:W-:-:S02]  /*0060*/  IMAD R2, R19, R18, RZ ;  /* 0x0000001213027224 */ /* 0x002fc400078e02ff */
[----:B0-----:R-:W-:Y:S02]  /*0070*/  IMAD R4, R4, UR4, R3 ;  /* 0x0000000404047c24 */ /* 0x001fe4000f8e0203 */
[----:B--2---:R-:W-:-:S05]  /*0080*/  IMAD R3, R2, UR13, RZ ;  /* 0x0000000d02037c24 */ /* 0x004fca000f8e02ff */
[----:B------:R-:W-:-:S13]  /*0090*/  ISETP.GE.AND P0, PT, R4, R3, PT ;  /* 0x000000030400720c */ /* 0x000fda0003f06270 */
[----:B------:R-:W-:Y:S05]  /*00a0*/  @P0 EXIT ;  /* 0x000000000000094d */ /* 0x000fea0003800000 */
[----:B------:R-:W-:Y:S01]  /*00b0*/  IABS R9, R19 ;  /* 0x0000001300097213 */ /* 0x000fe20000000000 */
[----:B------:R-:W0:Y:S01]  /*00c0*/  LDCU UR4, c[0x0][0x3a4] ;  /* 0x00007480ff0477ac */ /* 0x000e220008000800 */
[----:B------:R-:W-:Y:S01]  /*00d0*/  IABS R8, R4 ;  /* 0x0000000400087213 */ /* 0x000fe20000000000 */
[----:B------:R-:W-:Y:S01]  /*00e0*/  HFMA2 R20, -RZ, RZ, 0, 0 ;  /* 0x00000000ff147431 */ /* 0x000fe200000001ff */
[----:B------:R-:W1:Y:S01]  /*00f0*/  I2F.RP R3, R9 ;  /* 0x0000000900037306 */ /* 0x000e620000209400 */
[----:B------:R-:W0:Y:S01]  /*0100*/  LDCU UR5, c[0x0][0x3a8] ;  /* 0x00007500ff0577ac */ /* 0x000e220008000800 */
[----:B------:R-:W-:Y:S01]  /*0110*/  ISETP.NE.AND P4, PT, R18, RZ, PT ;  /* 0x000000ff1200720c */ /* 0x000fe20003f85270 */
[----:B------:R-:W2:Y:S05]  /*0120*/  LDCU.64 UR10, c[0x0][0x358] ;  /* 0x00006b00ff0a77ac */ /* 0x000eaa0008000a00 */
[----:B-1----:R-:W1:Y:S01]  /*0130*/  MUFU.RCP R3, R3 ;  /* 0x0000000300037308 */ /* 0x002e620000001000 */
[----:B0-----:R-:W-:-:S04]  /*0140*/  UISETP.LT.AND UP0, UPT, UR4, UR5, UPT ;  /* 0x000000050400728c */ /* 0x001fc8000bf01270 */
[----:B------:R-:W-:-:S04]  /*0150*/  USEL UR4, UR4, UR5, UP0 ;  /* 0x0000000504047287 */ /* 0x000fc80008000000 */
[----:B------:R-:W-:Y:S01]  /*0160*/  UISETP.GE.AND UP0, UPT, UR4, 0x1, UPT ;  /* 0x000000010400788c */ /* 0x000fe2000bf06270 */
[----:B-1----:R-:W-:Y:S01]  /*0170*/  VIADD R6, R3, 0xffffffe ;  /* 0x0ffffffe03067836 */ /* 0x002fe20000000000 */
[----:B------:R-:W-:-:S03]  /*0180*/  IABS R3, R18 ;  /* 0x0000001200037213 */ /* 0x000fc60000000000 */
[----:B------:R0:W1:Y:S08]  /*0190*/  F2I.FTZ.U32.TRUNC.NTZ R7, R6 ;  /* 0x0000000600077305 */ /* 0x000070000021f000 */
[----:B------:R-:W3:Y:S01]  /*01a0*/  I2F.RP R11, R3 ;  /* 0x00000003000b7306 */ /* 0x000ee20000209400 */
[----:B0-----:R-:W-:Y:S02]  /*01b0*/  HFMA2 R6, -RZ, RZ, 0, 0 ;  /* 0x00000000ff067431 */ /* 0x001fe400000001ff */
[----:B-1----:R-:W-:-:S04]  /*01c0*/  IMAD.MOV R0, RZ, RZ, -R7 ;  /* 0x000000ffff007224 */ /* 0x002fc800078e0a07 */
[----:B------:R-:W-:Y:S02]  /*01d0*/  IMAD R5, R0, R9, RZ ;  /* 0x0000000900057224 */ /* 0x000fe400078e02ff */
[----:B------:R-:W-:Y:S02]  /*01e0*/  IMAD.MOV.U32 R0, RZ, RZ, R8 ;  /* 0x000000ffff007224 */ /* 0x000fe400078e0008 */
[----:B------:R-:W-:Y:S01]  /*01f0*/  IMAD.HI.U32 R7, R7, R5, R6 ;  /* 0x0000000507077227 */ /* 0x000fe200078e0006 */
[----:B------:R-:W-:Y:S01]  /*0200*/  IABS R5, R2 ;  /* 0x0000000200057213 */ /* 0x000fe20000000000 */
[----:B---3--:R-:W0:Y:S04]  /*0210*/  MUFU.RCP R11, R11 ;  /* 0x0000000b000b7308 */ /* 0x008e280000001000 */
[----:B------:R-:W-:-:S04]  /*0220*/  IMAD.HI.U32 R10, R7, R0, RZ ;  /* 0x00000000070a7227 */ /* 0x000fc800078e00ff */
[----:B------:R-:W-:Y:S01]  /*0230*/  IMAD.MOV R6, RZ, RZ, -R10 ;  /* 0x000000ffff067224 */ /* 0x000fe200078e0a0a */
[----:B------:R-:W1:Y:S03]  /*0240*/  I2F.RP R12, R5 ;  /* 0x00000005000c7306 */ /* 0x000e660000209400 */
[----:B------:R-:W-:-:S05]  /*0250*/  IMAD R6, R9, R6, R0 ;  /* 0x0000000609067224 */ /* 0x000fca00078e0200 */
[----:B------:R-:W-:Y:S01]  /*0260*/  ISETP.GT.U32.AND P1, PT, R9, R6, PT ;  /* 0x000000060900720c */ /* 0x000fe20003f24070 */
[----:B0-----:R-:W-:Y:S01]  /*0270*/  VIADD R8, R11, 0xffffffe ;  /* 0x0ffffffe0b087836 */ /* 0x001fe20000000000 */
[----:B-1----:R-:W0:Y:S11]  /*0280*/  MUFU.RCP R12, R12 ;  /* 0x0000000c000c7308 */ /* 0x002e360000001000 */
[----:B------:R-:W-:-:S02]  /*0290*/  @!P1 IMAD.IADD R6, R6, 0x1, -R9 ;  /* 0x0000000106069824 */ /* 0x000fc400078e0a09 */
[----:B------:R-:W-:Y:S01]  /*02a0*/  @!P1 VIADD R10, R10, 0x1 ;  /* 0x000000010a0a9836 */ /* 0x000fe20000000000 */
[----:B------:R-:W-:Y:S02]  /*02b0*/  ISETP.NE.AND P1, PT, R19, RZ, PT ;  /* 0x000000ff1300720c */ /* 0x000fe40003f25270 */
[----:B------:R-:W-:Y:S02]  /*02c0*/  ISETP.GE.U32.AND P0, PT, R6, R9, PT ;  /* 0x000000090600720c */ /* 0x000fe40003f06070 */
[----:B------:R-:W-:Y:S01]  /*02d0*/  LOP3.LUT R6, R4, R19, RZ, 0x3c, !PT ;  /* 0x0000001304067212 */ /* 0x000fe200078e3cff */
[----:B------:R1:W3:Y:S03]  /*02e0*/  F2I.FTZ.U32.TRUNC.NTZ R9, R8 ;  /* 0x0000000800097305 */ /* 0x0002e6000021f000 */
[----:B------:R-:W-:Y:S02]  /*02f0*/  ISETP.GE.AND P2, PT, R6, RZ, PT ;  /* 0x000000ff0600720c */ /* 0x000fe40003f46270 */
[----:B0-----:R-:W-:-:S04]  /*0300*/  IADD3 R6, PT, PT, R12, 0xffffffe, RZ ;  /* 0x0ffffffe0c067810 */ /* 0x001fc80007ffe0ff */
[----:B------:R-:W0:Y:S01]  /*0310*/  F2I.FTZ.U32.TRUNC.NTZ R7, R6 ;  /* 0x0000000600077305 */ /* 0x000e22000021f000 */
[----:B------:R-:W-:Y:S02]  /*0320*/  @P0 VIADD R10, R10, 0x1 ;  /* 0x000000010a0a0836 */ /* 0x000fe40000000000 */
[----:B-1----:R-:W-:Y:S02]  /*0330*/  IMAD.MOV.U32 R8, RZ, RZ, RZ ;  /* 0x000000ffff087224 */ /* 0x002fe400078e00ff */
[----:B---3--:R-:W-:Y:S02]  /*0340*/  IMAD.MOV R12, RZ, RZ, -R9 ;  /* 0x000000ffff0c7224 */ /* 0x008fe400078e0a09 */
[----:B------:R-:W-:Y:S02]  /*0350*/  @!P2 IADD3 R10, PT, PT, -R10, RZ, RZ ;  /* 0x000000ff0a0aa210 */ /* 0x000fe40007ffe1ff */
[----:B------:R-:W-:Y:S01]  /*0360*/  @!P1 LOP3.LUT R10, RZ, R19, RZ, 0x33, !PT ;  /* 0x00000013ff0a9212 */ /* 0x000fe200078e33ff */
[----:B------:R-:W-:-:S03]  /*0370*/  IMAD R11, R12, R3, RZ ;  /* 0x000000030c0b7224 */ /* 0x000fc600078e02ff */
[----:B------:R-:W-:Y:S01]  /*0380*/  IABS R12, R10 ;  /* 0x0000000a000c7213 */ /* 0x000fe20000000000 */
[----:B------:R-:W-:Y:S01]  /*0390*/  IMAD.HI.U32 R8, R9, R11, R8 ;  /* 0x0000000b09087227 */ /* 0x000fe200078e0008 */
[----:B------:R-:W-:-:S03]  /*03a0*/  ISETP.GE.AND P2, PT, R10, RZ, PT ;  /* 0x000000ff0a00720c */ /* 0x000fc60003f46270 */
[----:B------:R-:W-:Y:S01]  /*03b0*/  IMAD.MOV.U32 R9, RZ, RZ, R12 ;  /* 0x000000ffff097224 */ /* 0x000fe200078e000c */
[----:B------:R-:W-:Y:S01]  /*03c0*/  IABS R12, R2 ;  /* 0x00000002000c7213 */ /* 0x000fe20000000000 */
[----:B0-----:R-:W-:Y:S02]  /*03d0*/  IMAD.MOV R6, RZ, RZ, -R7 ;  /* 0x000000ffff067224 */ /* 0x001fe400078e0a07 */
[----:B------:R-:W-:-:S04]  /*03e0*/  IMAD.HI.U32 R8, R8, R9, RZ ;  /* 0x0000000908087227 */ /* 0x000fc800078e00ff */
[----:B------:R-:W-:Y:S01]  /*03f0*/  IMAD R11, R6, R5, RZ ;  /* 0x00000005060b7224 */ /* 0x000fe200078e02ff */
[----:B------:R-:W-:Y:S01]  /*0400*/  MOV R6, RZ ;  /* 0x000000ff00067202 */ /* 0x000fe20000000f00 */
[----:B------:R-:W-:Y:S02]  /*0410*/  IMAD.MOV R8, RZ, RZ, -R8 ;  /* 0x000000ffff087224 */ /* 0x000fe400078e0a08 */
[----:B------:R-:W-:Y:S02]  /*0420*/  IMAD.MOV R17, RZ, RZ, -R10 ;  /* 0x000000ffff117224 */ /* 0x000fe400078e0a0a */
[----:B------:R-:W-:-:S04]  /*0430*/  IMAD.HI.U32 R7, R7, R11, R6 ;  /* 0x0000000b07077227 */ /* 0x000fc800078e0006 */
[----:B------:R-:W-:Y:S02]  /*0440*/  IMAD R6, R3, R8, R9 ;  /* 0x0000000803067224 */ /* 0x000fe400078e0209 */
[----:B------:R-:W-:Y:S02]  /*0450*/  IMAD.MOV R11, RZ, RZ, -R12 ;  /* 0x000000ffff0b7224 */ /* 0x000fe400078e0a0c */
[----:B------:R-:W-:Y:S01]  /*0460*/  IMAD.HI.U32 R16, R7, R0, RZ ;  /* 0x0000000007107227 */ /* 0x000fe200078e00ff */
[----:B------:R-:W-:-:S03]  /*0470*/  ISETP.GT.U32.AND P1, PT, R3, R6, PT ;  /* 0x000000060300720c */ /* 0x000fc60003f24070 */
[----:B------:R-:W-:Y:S02]  /*0480*/  IMAD R0, R16, R11, R0 ;  /* 0x0000000b10007224 */ /* 0x000fe400078e0200 */
[----:B------:R-:W-:-:S03]  /*0490*/  IMAD R17, R19, R17, R4 ;  /* 0x0000001113117224 */ /* 0x000fc600078e0204 */
[----:B------:R-:W-:-:S05]  /*04a0*/  ISETP.GT.U32.AND P0, PT, R5, R0, PT ;  /* 0x000000000500720c */ /* 0x000fca0003f04070 */
[----:B------:R-:W-:-:S05]  /*04b0*/  @!P1 IMAD.IADD R6, R6, 0x1, -R3 ;  /* 0x0000000106069824 */ /* 0x000fca00078e0a03 */
[----:B------:R-:W-:-:S03]  /*04c0*/  ISETP.GT.U32.AND P5, PT, R3, R6, PT ;  /* 0x000000060300720c */ /* 0x000fc60003fa4070 */
[-C--:B------:R-:W-:Y:S01]  /*04d0*/  @!P0 IADD3 R0, PT, PT, R0, -R5.reuse, RZ ;  /* 0x8000000500008210 */ /* 0x080fe20007ffe0ff */
[----:B------:R-:W-:Y:S01]  /*04e0*/  @!P0 VIADD R16, R16, 0x1 ;  /* 0x0000000110108836 */ /* 0x000fe20000000000 */
[----:B------:R-:W-:Y:S02]  /*04f0*/  ISETP.NE.AND P0, PT, R2, RZ, PT ;  /* 0x000000ff0200720c */ /* 0x000fe40003f05270 */
[----:B------:R-:W-:Y:S02]  /*0500*/  ISETP.GE.U32.AND P1, PT, R0, R5, PT ;  /* 0x000000050000720c */ /* 0x000fe40003f26070 */
[----:B------:R-:W-:-:S04]  /*0510*/  LOP3.LUT R0, R4, R2, RZ, 0x3c, !PT ;  /* 0x0000000204007212 */ /* 0x000fc800078e3cff */
[----:B------:R-:W-:Y:S01]  /*0520*/  @!P5 IMAD.IADD R6, R6, 0x1, -R3 ;  /* 0x000000010606d824 */ /* 0x000fe200078e0a03 */
[----:B------:R-:W-:-:S04]  /*0530*/  ISETP.GE.AND P3, PT, R0, RZ, PT ;  /* 0x000000ff0000720c */ /* 0x000fc80003f66270 */
[----:B------:R-:W-:Y:S02]  /*0540*/  MOV R0, R6 ;  /* 0x0000000600007202 */ /* 0x000fe40000000f00 */
[----:B------:R-:W-:-:S03]  /*0550*/  @P1 VIADD R16, R16, 0x1 ;  /* 0x0000000110101836 */ /* 0x000fc60000000000 */
[----:B------:R-:W-:Y:S01]  /*0560*/  @!P2 IMAD.MOV R0, RZ, RZ, -R0 ;  /* 0x000000ffff00a224 */ /* 0x000fe200078e0a00 */
[----:B------:R-:W-:-:S03]  /*0570*/  @!P4 LOP3.LUT R0, RZ, R18, RZ, 0x33, !PT ;  /* 0x00000012ff00c212 */ /* 0x000fc600078e33ff */
[----:B------:R-:W-:Y:S01]  /*0580*/  @!P3 IMAD.MOV R16, RZ, RZ, -R16 ;  /* 0x000000ffff10b224 */ /* 0x000fe200078e0a10 */
[----:B------:R-:W-:Y:S01]  /*0590*/  @!P0 LOP3.LUT R16, RZ, R2, RZ, 0x33, !PT ;  /* 0x00000002ff108212 */ /* 0x000fe200078e33ff */
[----:B------:R-:W-:Y:S01]  /*05a0*/  IMAD R19, R0, R19, R17 ;  /* 0x0000001300137224 */ /* 0x000fe200078e0211 */
[----:B--2---:R-:W-:Y:S06]  /*05b0*/  BRA.U !UP0, `(.L_x_0) ;  /* 0x0000000908a87547 */ /* 0x004fec000b800000 */
[----:B------:R-:W-:Y:S01]  /*05c0*/  USHF.R.S32.HI UR4, URZ, 0x1f, UR13 ;  /* 0x0000001fff047899 */ /* 0x000fe2000801140d */
[----:B------:R-:W-:Y:S01]  /*05d0*/  IMAD.MOV.U32 R20, RZ, RZ, RZ ;  /* 0x000000ffff147224 */ /* 0x000fe200078e00ff */
[----:B------:R-:W-:Y:S02]  /*05e0*/  ULOP3.LUT UR9, UR5, 0x7ffffff8, URZ, 0xc0, !UPT ;  /* 0x7ffffff805097892 */ /* 0x000fe4000f8ec0ff */
[----:B------:R-:W-:Y:S02]  /*05f0*/  ULOP3.LUT UR5, UR5, 0x7, URZ, 0xc0, !UPT ;  /* 0x0000000705057892 */ /* 0x000fe4000f8ec0ff */
[----:B------:R-:W-:Y:S01]  /*0600*/  IMAD.U32 R21, RZ, RZ, UR4 ;  /* 0x00000004ff157e24 */ /* 0x000fe2000f8e00ff */
[----:B------:R-:W-:Y:S01]  /*0610*/  UIADD3 UR8, UPT, UPT, -UR9, URZ, URZ ;  /* 0x000000ff09087290 */ /* 0x000fe2000fffe1ff */
[----:B------:R-:W-:-:S11]  /*0620*/  UMOV UR4, URZ ;  /* 0x000000ff00047c82 */ /* 0x000fd60008000000 */
.L_x_6:
[----:B------:R-:W0:Y:S01]  /*0630*/  LDCU.64 UR18, c[0x0][0x3a8] ;  /* 0x00007500ff1277ac */ /* 0x000e220008000a00 */
[----:B------:R-:W-:Y:S01]  /*0640*/  VIADD R2, R0, UR4 ;  /* 0x0000000400027c36 */ /* 0x000fe20008000000 */
[----:B------:R-:W-:Y:S01]  /*0650*/  MOV R10, RZ ;  /* 0x000000ff000a7202 */ /* 0x000fe20000000f00 */
[----:B------:R-:W1:Y:S01]  /*0660*/  LDCU UR6, c[0x0][0x3a4] ;  /* 0x00007480ff0677ac */ /* 0x000e620008000800 */
[----:B0-----:R-:W-:Y:S01]  /*0670*/  UISETP.GE.U32.AND UP1, UPT, UR18, 0x8, UPT ;  /* 0x000000081200788c */ /* 0x001fe2000bf26070 */
[----:B------:R-:W-:Y:S01]  /*0680*/  IMAD R23, R2, UR19, R17 ;  /* 0x0000001302177c24 */ /* 0x000fe2000f8e0211 */
[----:B------:R-:W-:Y:S02]  /*0690*/  UIMAD UR16, UR4, UR18, URZ ;  /* 0x00000012041072a4 */ /* 0x000fe4000f8e02ff */
[----:B------:R-:W-:-:S04]  /*06a0*/  UIADD3 UR4, UPT, UPT, UR4, 0x1, URZ ;  /* 0x0000000104047890 */ /* 0x000fc8000fffe0ff */
[----:B-1----:R-:W-:Y:S01]  /*06b0*/  UISETP.NE.AND UP0, UPT, UR4, UR6, UPT ;  /* 0x000000060400728c */ /* 0x002fe2000bf05270 */
[----:B------:R-:W-:Y:S10]  /*06c0*/  BRA.U !UP1, `(.L_x_1) ;  /* 0x0000000509087547 */ /* 0x000ff4000b800000 */
[----:B------:R-:W0:Y:S01]  /*06d0*/  LDCU.64 UR6, c[0x0][0x390] ;  /* 0x00007200ff0677ac */ /* 0x000e220008000a00 */
[----:B------:R-:W1:Y:S01]  /*06e0*/  LDC R25, c[0x0][0x3a0] ;  /* 0x0000e800ff197b82 */ /* 0x000e620000000800 */
[----:B------:R-:W2:Y:S01]  /*06f0*/  LDCU.64 UR14, c[0x0][0x380] ;  /* 0x00007000ff0e77ac */ /* 0x000ea20008000a00 */
[----:B0-----:R-:W-:-:S04]  /*0700*/  UIMAD.WIDE.U32 UR6, UR16, 0x4, UR6 ;  /* 0x00000004100678a5 */ /* 0x001fc8000f8e0006 */
[----:B------:R-:W-:Y:S01]  /*0710*/  UIADD3 UR12, UP1, UPT, UR6, 0x10, URZ ;  /* 0x00000010060c7890 */ /* 0x000fe2000ff3e0ff */
[----:B-1----:R-:W-:-:S03]  /*0720*/  IMAD R18, R23, R25, R16 ;  /* 0x0000001917127224 */ /* 0x002fc600078e0210 */
[----:B------:R-:W-:Y:S01]  /*0730*/  UIADD3.X UR6, UPT, UPT, URZ, UR7, URZ, UP1, !UPT ;  /* 0x00000007ff067290 */ /* 0x000fe20008ffe4ff */
[----:B------:R-:W-:Y:S01]  /*0740*/  SHF.R.S32.HI R21, RZ, 0x1f, R25 ;  /* 0x0000001fff157819 */ /* 0x000fe20000011419 */
[----:B------:R-:W-:-:S04]  /*0750*/  IMAD.U32 R2, RZ, RZ, UR12 ;  /* 0x0000000cff027e24 */ /* 0x000fc8000f8e00ff */
[----:B------:R-:W-:Y:S01]  /*0760*/  IMAD.U32 R3, RZ, RZ, UR6 ;  /* 0x00000006ff037e24 */ /* 0x000fe2000f8e00ff */
[----:B--2---:R-:W-:-:S06]  /*0770*/  UMOV UR6, UR8 ;  /* 0x0000000800067c82 */ /* 0x004fcc0008000000 */
.L_x_2:
[C---:B------:R-:W-:Y:S01]  /*0780*/  IADD3 R12, P0, PT, R18.reuse, UR14, RZ ;  /* 0x0000000e120c7c10 */ /* 0x040fe2000ff1e0ff */
[----:B------:R-:W2:Y:S03]  /*0790*/  LDG.E R27, desc[UR10][R2.64+-0x10] ;  /* 0xfffff00a021b7981 */ /* 0x000ea6000c1e1900 */
[----:B------:R-:W-:Y:S01]  /*07a0*/  LEA.HI.X.SX32 R13, R18, UR15, 0x1, P0 ;  /* 0x0000000f120d7c11 */ /* 0x000fe200080f0eff */
[----:B------:R-:W3:Y:S04]  /*07b0*/  LDG.E R24, desc[UR10][R2.64+-0xc] ;  /* 0xfffff40a02187981 */ /* 0x000ee8000c1e1900 */
[----:B------:R0:W4:Y:S01]  /*07c0*/  LDG.E.U8 R15, desc[UR10][R12.64] ;  /* 0x0000000a0c0f7981 */ /* 0x000122000c1e1100 */
[----:B------:R-:W-:-:S03]  /*07d0*/  IADD3 R8, P0, PT, R12, R25, RZ ;  /* 0x000000190c087210 */ /* 0x000fc60007f1e0ff */
[----:B------:R-:W5:Y:S02]  /*07e0*/  LDG.E R26, desc[UR10][R2.64+-0x8] ;  /* 0xfffff80a021a7981 */ /* 0x000f64000c1e1900 */
[----:B------:R-:W-:Y:S01]  /*07f0*/  IMAD.X R9, R21, 0x1, R13, P0 ;  /* 0x0000000115097824 */ /* 0x000fe200000e060d */
[----:B------:R-:W-:-:S04]  /*0800*/  IADD3 R10, P0, PT, R8, R25, RZ ;  /* 0x00000019080a7210 */ /* 0x000fc80007f1e0ff */
[----:B------:R-:W-:Y:S01]  /*0810*/  IADD3.X R11, PT, PT, R21, R9, RZ, P0, !PT ;  /* 0x00000009150b7210 */ /* 0x000fe200007fe4ff */
[----:B------:R4:W3:Y:S01]  /*0820*/  LDG.E.U8 R22, desc[UR10][R8.64] ;  /* 0x0000000a08167981 */ /* 0x0008e2000c1e1100 */
[----:B------:R-:W-:-:S03]  /*0830*/  IADD3 R4, P0, PT, R10, R25, RZ ;  /* 0x000000190a047210 */ /* 0x000fc60007f1e0ff */
[----:B------:R-:W5:Y:S02]  /*0840*/  LDG.E.U8 R10, desc[UR10][R10.64] ;  /* 0x0000000a0a0a7981 */ /* 0x000f64000c1e1100 */
[----:B------:R-:W-:Y:S01]  /*0850*/  IMAD.X R5, R21, 0x1, R11, P0 ;  /* 0x0000000115057824 */ /* 0x000fe200000e060b */
[----:B------:R-:W-:-:S04]  /*0860*/  IADD3 R6, P0, PT, R4, R25, RZ ;  /* 0x0000001904067210 */ /* 0x000fc80007f1e0ff */
[----:B------:R-:W5:Y:S01]  /*0870*/  LDG.E.U8 R4, desc[UR10][R4.64] ;  /* 0x0000000a04047981 */ /* 0x000f62000c1e1100 */
[C---:B------:R-:W-:Y:S01]  /*0880*/  IMAD.X R7, R21.reuse, 0x1, R5, P0 ;  /* 0x0000000115077824 */ /* 0x040fe200000e0605 */
[----:B0-----:R-:W-:Y:S02]  /*0890*/  IADD3 R12, P0, PT, R6, R25, RZ ;  /* 0x00000019060c7210 */ /* 0x001fe40007f1e0ff */
[----:B------:R-:W5:Y:S02]  /*08a0*/  LDG.E R11, desc[UR10][R2.64+-0x4] ;  /* 0xfffffc0a020b7981 */ /* 0x000f64000c1e1900 */
[C---:B------:R-:W-:Y:S02]  /*08b0*/  IADD3.X R13, PT, PT, R21.reuse, R7, RZ, P0, !PT ;  /* 0x00000007150d7210 */ /* 0x040fe400007fe4ff */
[----:B------:R-:W-:Y:S01]  /*08c0*/  IADD3 R14, P0, PT, R12, R25, RZ ;  /* 0x000000190c0e7210 */ /* 0x000fe20007f1e0ff */
[----:B------:R-:W5:Y:S04]  /*08d0*/  LDG.E.U8 R6, desc[UR10][R6.64] ;  /* 0x0000000a06067981 */ /* 0x000f68000c1e1100 */
[----:B------:R-:W5:Y:S04]  /*08e0*/  LDG.E.U8 R12, desc[UR10][R12.64] ;  /* 0x0000000a0c0c7981 */ /* 0x000f68000c1e1100 */
[----:B------:R-:W5:Y:S04]  /*08f0*/  LDG.E R5, desc[UR10][R2.64] ;  /* 0x0000000a02057981 */ /* 0x000f68000c1e1900 */
[----:B------:R-:W5:Y:S01]  /*0900*/  LDG.E R7, desc[UR10][R2.64+0x4] ;  /* 0x0000040a02077981 */ /* 0x000f62000c1e1900 */
[----:B----4-:R-:W-:Y:S01]  /*0910*/  I2FP.F32.U32 R9, R15 ;  /* 0x0000000f00097245 */ /* 0x010fe20000201000 */
[----:B------:R-:W-:Y:S01]  /*0920*/  IMAD.X R15, R21, 0x1, R13, P0 ;  /* 0x00000001150f7824 */ /* 0x000fe200000e060d */
[----:B------:R-:W-:Y:S01]  /*0930*/  IADD3 R8, P0, PT, R14, R25, RZ ;  /* 0x000000190e087210 */ /* 0x000fe20007f1e0ff */
[----:B------:R-:W4:Y:S02]  /*0940*/  LDG.E R13, desc[UR10][R2.64+0x8] ;  /* 0x0000080a020d7981 */ /* 0x000f24000c1e1900 */
[----:B--2---:R-:W-:-:S02]  /*0950*/  FFMA R27, R9, R27, R20 ;  /* 0x0000001b091b7223 */ /* 0x004fc40000000014 */
[----:B------:R-:W-:Y:S01]  /*0960*/  IMAD.X R9, R21, 0x1, R15, P0 ;  /* 0x0000000115097824 */ /* 0x000fe200000e060f */
[----:B------:R-:W2:Y:S04]  /*0970*/  LDG.E.U8 R14, desc[UR10][R14.64] ;  /* 0x0000000a0e0e7981 */ /* 0x000ea8000c1e1100 */
[----:B------:R-:W4:Y:S04]  /*0980*/  LDG.E.U8 R8, desc[UR10][R8.64] ;  /* 0x0000000a08087981 */ /* 0x000f28000c1e1100 */
[----:B------:R0:W4:Y:S01]  /*0990*/  LDG.E R20, desc[UR10][R2.64+0xc] ;  /* 0x00000c0a02147981 */ /* 0x000122000c1e1900 */
[----:B---3--:R-:W-:-:S02]  /*09a0*/  I2FP.F32.U32 R22, R22 ;  /* 0x0000001600167245 */ /* 0x008fc40000201000 */
[----:B-----5:R-:W-:-:S03]  /*09b0*/  I2FP.F32.U32 R10, R10 ;  /* 0x0000000a000a7245 */ /* 0x020fc60000201000 */
[----:B------:R-:W-:Y:S01]  /*09c0*/  FFMA R27, R22, R24, R27 ;  /* 0x00000018161b7223 */ /* 0x000fe2000000001b */
[----:B------:R-:W-:-:S03]  /*09d0*/  I2FP.F32.U32 R29, R4 ;  /* 0x00000004001d7245 */ /* 0x000fc60000201000 */
[----:B------:R-:W-:Y:S01]  /*09e0*/  FFMA R10, R10, R26, R27 ;  /* 0x0000001a0a0a7223 */ /* 0x000fe2000000001b */
[----:B------:R-:W-:-:S03]  /*09f0*/  UIADD3 UR6, UPT, UPT, UR6, 0x8, URZ ;  /* 0x0000000806067890 */ /* 0x000fc6000fffe0ff */
[----:B------:R-:W-:Y:S01]  /*0a00*/  FFMA R10, R29, R11, R10 ;  /* 0x0000000b1d0a7223 */ /* 0x000fe2000000000a */
[----:B------:R-:W-:Y:S01]  /*0a10*/  I2FP.F32.U32 R27, R6 ;  /* 0x00000006001b7245 */ /* 0x000fe20000201000 */
[----:B------:R-:W-:Y:S01]  /*0a20*/  UISETP.NE.AND UP1, UPT, UR6, URZ, UPT ;  /* 0x000000ff0600728c */ /* 0x000fe2000bf25270 */
[----:B------:R-:W-:-:S03]  /*0a30*/  I2FP.F32.U32 R11, R12 ;  /* 0x0000000c000b7245 */ /* 0x000fc60000201000 */
[----:B------:R-:W-:-:S04]  /*0a40*/  FFMA R10, R27, R5, R10 ;  /* 0x000000051b0a7223 */ /* 0x000fc8000000000a */
[----:B------:R-:W-:Y:S01]  /*0a50*/  FFMA R10, R11, R7, R10 ;  /* 0x000000070b0a7223 */ /* 0x000fe2000000000a */
[----:B0-----:R-:W-:Y:S01]  /*0a60*/  IADD3 R2, P0, PT, R2, 0x20, RZ ;  /* 0x0000002002027810 */ /* 0x001fe20007f1e0ff */
[----:B------:R-:W-:-:S03]  /*0a70*/  IMAD R18, R25, 0x8, R18 ;  /* 0x0000000819127824 */ /* 0x000fc600078e0212 */
[----:B------:R-:W-:Y:S02]  /*0a80*/  IADD3.X R3, PT, PT, RZ, R3, RZ, P0, !PT ;  /* 0x00000003ff037210 */ /* 0x000fe400007fe4ff */
[----:B--2---:R-:W-:Y:S02]  /*0a90*/  I2FP.F32.U32 R5, R14 ;  /* 0x0000000e00057245 */ /* 0x004fe40000201000 */
[----:B----4-:R-:W-:-:S03]  /*0aa0*/  I2FP.F32.U32 R8, R8 ;  /* 0x0000000800087245 */ /* 0x010fc60000201000 */
[----:B------:R-:W-:-:S04]  /*0ab0*/  FFMA R5, R5, R13, R10 ;  /* 0x0000000d05057223 */ /* 0x000fc8000000000a */
[----:B------:R-:W-:Y:S01]  /*0ac0*/  FFMA R20, R8, R20, R5 ;  /* 0x0000001408147223 */ /* 0x000fe20000000005 */
[----:B------:R-:W-:Y:S06]  /*0ad0*/  BRA.U UP1, `(.L_x_2) ;  /* 0xfffffffd01287547 */ /* 0x000fec000b83ffff */
[----:B------:R-:W-:-:S07]  /*0ae0*/  IMAD.U32 R10, RZ, RZ, UR9 ;  /* 0x00000009ff0a7e24 */ /* 0x000fce000f8e00ff */
.L_x_1:
[----:B------:R-:W-:-:S09]  /*0af0*/  UISETP.NE.AND UP1, UPT, UR5, URZ, UPT ;  /* 0x000000ff0500728c */ /* 0x000fd2000bf25270 */
[----:B------:R-:W-:Y:S05]  /*0b00*/  BRA.U !UP1, `(.L_x_3) ;  /* 0x0000000509507547 */ /* 0x000fea000b800000 */
[----:B------:R-:W-:Y:S02]  /*0b10*/  UIADD3 UR6, UPT, UPT, UR5, -0x1, URZ ;  /* 0xffffffff05067890 */ /* 0x000fe4000fffe0ff */
[----:B------:R-:W-:Y:S02]  /*0b20*/  ULOP3.LUT UP2, UR7, UR18, 0x3, URZ, 0xc0, !UPT ;  /* 0x0000000312077892 */ /* 0x000fe4000f84c0ff */
[----:B------:R-:W-:-:S09]  /*0b30*/  UISETP.GE.U32.AND UP1, UPT, UR6, 0x3, UPT ;  /* 0x000000030600788c */ /* 0x000fd2000bf26070 */
[----:B------:R-:W-:Y:S05]  /*0b40*/  BRA.U !UP1, `(.L_x_4) ;  /* 0x0000000109947547 */ /* 0x000fea000b800000 */
[----:B------:R-:W0:Y:S01]  /*0b50*/  LDCU UR6, c[0x0][0x3a0] ;  /* 0x00007400ff0677ac */ /* 0x000e220008000800 */
[----:B------:R-:W1:Y:S01]  /*0b60*/  LDC.64 R6, c[0x0][0x390] ;  /* 0x0000e400ff067b82 */ /* 0x000e620000000a00 */
[----:B------:R-:W-:Y:S01]  /*0b70*/  IADD3 R5, PT, PT, R23, R10, RZ ;  /* 0x0000000a17057210 */ /* 0x000fe20007ffe0ff */
[----:B------:R-:W-:Y:S01]  /*0b80*/  VIADD R9, R10, UR16 ;  /* 0x000000100a097c36 */ /* 0x000fe20008000000 */
[----:B------:R-:W2:Y:S05]  /*0b90*/  LDCU.64 UR14, c[0x0][0x380] ;  /* 0x00007000ff0e77ac */ /* 0x000eaa0008000a00 */
[----:B------:R-:W3:Y:S01]  /*0ba0*/  LDC.64 R2, c[0x0][0x390] ;  /* 0x0000e400ff027b82 */ /* 0x000ee20000000a00 */
[----:B0-----:R-:W-:-:S05]  /*0bb0*/  IMAD R5, R5, UR6, R16 ;  /* 0x0000000605057c24 */ /* 0x001fca000f8e0210 */
[----:B--2---:R-:W-:-:S04]  /*0bc0*/  IADD3 R12, P0, PT, R5, UR14, RZ ;  /* 0x0000000e050c7c10 */ /* 0x004fc8000ff1e0ff */
[----:B------:R-:W-:Y:S02]  /*0bd0*/  LEA.HI.X.SX32 R13, R5, UR15, 0x1, P0 ;  /* 0x0000000f050d7c11 */ /* 0x000fe400080f0eff */
[----:B------:R-:W-:Y:S02]  /*0be0*/  IADD3 R4, P0, PT, R12, UR6, RZ ;  /* 0x000000060c047c10 */ /* 0x000fe4000ff1e0ff */
[----:B------:R-:W-:Y:S01]  /*0bf0*/  IADD3 R15, P1, PT, R10, UR16, RZ ;  /* 0x000000100a0f7c10 */ /* 0x000fe2000ff3e0ff */
[----:B-1----:R-:W-:Y:S01]  /*0c00*/  IMAD.WIDE.U32 R6, R9, 0x4, R6 ;  /* 0x0000000409067825 */ /* 0x002fe200078e0006 */
[----:B------:R-:W-:Y:S01]  /*0c10*/  IADD3 R8, P2, PT, R4, UR6, RZ ;  /* 0x0000000604087c10 */ /* 0x000fe2000ff5e0ff */
[----:B------:R-:W2:Y:S01]  /*0c20*/  LDG.E.U8 R11, desc[UR10][R12.64] ;  /* 0x0000000a0c0b7981 */ /* 0x000ea2000c1e1100 */
[----:B------:R-:W-:Y:S01]  /*0c30*/  IADD3.X R18, PT, PT, RZ, RZ, RZ, P1, !PT ;  /* 0x000000ffff127210 */ /* 0x000fe20000ffe4ff */
[----:B------:R-:W-:Y:S01]  /*0c40*/  IMAD.X R5, R21, 0x1, R13, P0 ;  /* 0x0000000115057824 */ /* 0x000fe200000e060d */
[----:B---3--:R-:W-:Y:S01]  /*0c50*/  LEA R2, P0, R15, R2, 0x2 ;  /* 0x000000020f027211 */ /* 0x008fe200078010ff */
[----:B------:R-:W3:Y:S01]  /*0c60*/  LDG.E R6, desc[UR10][R6.64] ;  /* 0x0000000a06067981 */ /* 0x000ee2000c1e1900 */
[----:B------:R-:W-:Y:S01]  /*0c70*/  IADD3 R14, P1, PT, R8, UR6, RZ ;  /* 0x00000006080e7c10 */ /* 0x000fe2000ff3e0ff */
[----:B------:R-:W-:Y:S01]  /*0c80*/  IMAD.X R9, R21, 0x1, R5, P2 ;  /* 0x0000000115097824 */ /* 0x000fe200010e0605 */
[----:B------:R-:W-:Y:S01]  /*0c90*/  LEA.HI.X R3, R15, R3, R18, 0x2, P0 ;  /* 0x000000030f037211 */ /* 0x000fe200000f1412 */
[----:B------:R-:W4:Y:S02]  /*0ca0*/  LDG.E.U8 R4, desc[UR10][R4.64] ;  /* 0x0000000a04047981 */ /* 0x000f24000c1e1100 */
[----:B------:R-:W-:-:S02]  /*0cb0*/  IMAD.X R15, R21, 0x1, R9, P1 ;  /* 0x00000001150f7824 */ /* 0x000fc400008e0609 */
[----:B------:R-:W5:Y:S04]  /*0cc0*/  LDG.E.U8 R8, desc[UR10][R8.64] ;  /* 0x0000000a08087981 */ /* 0x000f68000c1e1100 */
[----:B------:R-:W5:Y:S04]  /*0cd0*/  LDG.E R12, desc[UR10][R2.64+0x4] ;  /* 0x0000040a020c7981 */ /* 0x000f68000c1e1900 */
[----:B------:R-:W5:Y:S04]  /*0ce0*/  LDG.E.U8 R14, desc[UR10][R14.64] ;  /* 0x0000000a0e0e7981 */ /* 0x000f68000c1e1100 */
[----:B------:R-:W5:Y:S04]  /*0cf0*/  LDG.E R13, desc[UR10][R2.64+0x8] ;  /* 0x0000080a020d7981 */ /* 0x000f68000c1e1900 */
[----:B------:R-:W5:Y:S01]  /*0d00*/  LDG.E R18, desc[UR10][R2.64+0xc] ;  /* 0x00000c0a02127981 */ /* 0x000f62000c1e1900 */
[----:B------:R-:W-:-:S02]  /*0d10*/  IADD3 R10, PT, PT, R10, 0x4, RZ ;  /* 0x000000040a0a7810 */ /* 0x000fc40007ffe0ff */
[----:B--2---:R-:W-:-:S05]  /*0d20*/  I2FP.F32.U32 R11, R11 ;  /* 0x0000000b000b7245 */ /* 0x004fca0000201000 */
[----:B---3--:R-:W-:Y:S01]  /*0d30*/  FFMA R11, R11, R6, R20 ;  /* 0x000000060b0b7223 */ /* 0x008fe20000000014 */
[----:B----4-:R-:W-:Y:S02]  /*0d40*/  I2FP.F32.U32 R4, R4 ;  /* 0x0000000400047245 */ /* 0x010fe40000201000 */
[----:B-----5:R-:W-:-:S03]  /*0d50*/  I2FP.F32.U32 R5, R8 ;  /* 0x0000000800057245 */ /* 0x020fc60000201000 */
[----:B------:R-:W-:Y:S01]  /*0d60*/  FFMA R4, R4, R12, R11 ;  /* 0x0000000c04047223 */ /* 0x000fe2000000000b */
[----:B------:R-:W-:-:S03]  /*0d70*/  I2FP.F32.U32 R7, R14 ;  /* 0x0000000e00077245 */ /* 0x000fc60000201000 */
[----:B------:R-:W-:-:S04]  /*0d80*/  FFMA R4, R5, R13, R4 ;  /* 0x0000000d05047223 */ /* 0x000fc80000000004 */
[----:B------:R-:W-:-:S07]  /*0d90*/  FFMA R20, R7, R18, R4 ;  /* 0x0000001207147223 */ /* 0x000fce0000000004 */
.L_x_4:
[----:B------:R-:W-:Y:S05]  /*0da0*/  BRA.U !UP2, `(.L_x_3) ;  /* 0x000000010aa87547 */ /* 0x000fea000b800000 */
[----:B------:R-:W-:Y:S02]  /*0db0*/  UISETP.NE.AND UP1, UPT, UR7, 0x1, UPT ;  /* 0x000000010700788c */ /* 0x000fe4000bf25270 */
[----:B------:R-:W-:-:S07]  /*0dc0*/  ULOP3.LUT UP2, URZ, UR18, 0x1, URZ, 0xc0, !UPT ;  /* 0x0000000112ff7892 */ /* 0x000fce000f84c0ff */
[----:B------:R-:W-:Y:S05]  /*0dd0*/  BRA.U !UP1, `(.L_x_5) ;  /* 0x0000000109647547 */ /* 0x000fea000b800000 */
[----:B------:R-:W0:Y:S01]  /*0de0*/  LDCU UR6, c[0x0][0x3a0] ;  /* 0x00007400ff0677ac */ /* 0x000e220008000800 */
[----:B------:R-:W1:Y:S01]  /*0df0*/  LDC.64 R4, c[0x0][0x390] ;  /* 0x0000e400ff047b82 */ /* 0x000e620000000a00 */
[----:B------:R-:W-:Y:S01]  /*0e00*/  IMAD.IADD R7, R23, 0x1, R10 ;  /* 0x0000000117077824 */ /* 0x000fe200078e020a */
[C---:B------:R-:W-:Y:S01]  /*0e10*/  IADD3 R12, P1, PT, R10.reuse, UR16, RZ ;  /* 0x000000100a0c7c10 */ /* 0x040fe2000ff3e0ff */
[----:B------:R-:W2:Y:S01]  /*0e20*/  LDCU.64 UR14, c[0x0][0x380] ;  /* 0x00007000ff0e77ac */ /* 0x000ea20008000a00 */
[----:B------:R-:W-:Y:S02]  /*0e30*/  VIADD R11, R10, UR16 ;  /* 0x000000100a0b7c36 */ /* 0x000fe40008000000 */
[----:B------:R-:W-:Y:S02]  /*0e40*/  IADD3.X R13, PT, PT, RZ, RZ, RZ, P1, !PT ;  /* 0x000000ffff0d7210 */ /* 0x000fe40000ffe4ff */
[----:B------:R-:W3:Y:S01]  /*0e50*/  LDC.64 R2, c[0x0][0x390] ;  /* 0x0000e400ff027b82 */ /* 0x000ee20000000a00 */
[----:B0-----:R-:W-:-:S05]  /*0e60*/  IMAD R7, R7, UR6, R16 ;  /* 0x0000000607077c24 */ /* 0x001fca000f8e0210 */
[----:B--2---:R-:W-:-:S04]  /*0e70*/  IADD3 R8, P0, PT, R7, UR14, RZ ;  /* 0x0000000e07087c10 */ /* 0x004fc8000ff1e0ff */
[----:B------:R-:W-:Y:S02]  /*0e80*/  LEA.HI.X.SX32 R9, R7, UR15, 0x1, P0 ;  /* 0x0000000f07097c11 */ /* 0x000fe400080f0eff */
[----:B------:R-:W-:Y:S01]  /*0e90*/  IADD3 R6, P0, PT, R8, UR6, RZ ;  /* 0x0000000608067c10 */ /* 0x000fe2000ff1e0ff */
[----:B-1----:R-:W-:Y:S02]  /*0ea0*/  IMAD.WIDE.U32 R4, R11, 0x4, R4 ;  /* 0x000000040b047825 */ /* 0x002fe400078e0004 */
[----:B------:R-:W2:Y:S01]  /*0eb0*/  LDG.E.U8 R8, desc[UR10][R8.64] ;  /* 0x0000000a08087981 */ /* 0x000ea2000c1e1100 */
[C---:B---3--:R-:W-:Y:S01]  /*0ec0*/  LEA R2, P1, R12.reuse, R2, 0x2 ;  /* 0x000000020c027211 */ /* 0x048fe200078210ff */
[----:B------:R-:W-:Y:S02]  /*0ed0*/  IMAD.X R7, R21, 0x1, R9, P0 ;  /* 0x0000000115077824 */ /* 0x000fe400000e0609 */
[----:B------:R-:W3:Y:S01]  /*0ee0*/  LDG.E R4, desc[UR10][R4.64] ;  /* 0x0000000a04047981 */ /* 0x000ee2000c1e1900 */
[----:B------:R-:W-:-:S03]  /*0ef0*/  LEA.HI.X R3, R12, R3, R13, 0x2, P1 ;  /* 0x000000030c037211 */ /* 0x000fc600008f140d */
[----:B------:R-:W4:Y:S04]  /*0f00*/  LDG.E.U8 R6, desc[UR10][R6.64] ;  /* 0x0000000a06067981 */ /* 0x000f28000c1e1100 */
[----:B------:R-:W5:Y:S01]  /*0f10*/  LDG.E R2, desc[UR10][R2.64+0x4] ;  /* 0x0000040a02027981 */ /* 0x000f62000c1e1900 */
[----:B------:R-:W-:Y:S01]  /*0f20*/  VIADD R10, R10, 0x2 ;  /* 0x000000020a0a7836 */ /* 0x000fe20000000000 */
[----:B--2---:R-:W-:-:S05]  /*0f30*/  I2FP.F32.U32 R11, R8 ;  /* 0x00000008000b7245 */ /* 0x004fca0000201000 */
[----:B---3--:R-:W-:Y:S01]  /*0f40*/  FFMA R11, R11, R4, R20 ;  /* 0x000000040b0b7223 */ /* 0x008fe20000000014 */
[----:B----4-:R-:W-:-:S05]  /*0f50*/  I2FP.F32.U32 R12, R6 ;  /* 0x00000006000c7245 */ /* 0x010fca0000201000 */
[----:B-----5:R-:W-:-:S07]  /*0f60*/  FFMA R20, R12, R2, R11 ;  /* 0x000000020c147223 */ /* 0x020fce000000000b */
.L_x_5:
[----:B------:R-:W-:Y:S05]  /*0f70*/  BRA.U !UP2, `(.L_x_3) ;  /* 0x000000010a347547 */ /* 0x000fea000b800000 */
[----:B------:R-:W0:Y:S01]  /*0f80*/  LDCU UR6, c[0x0][0x3a0] ;  /* 0x00007400ff0677ac */ /* 0x000e220008000800 */
[----:B------:R-:W1:Y:S01]  /*0f90*/  LDC.64 R2, c[0x0][0x390] ;  /* 0x0000e400ff027b82 */ /* 0x000e620000000a00 */
[----:B------:R-:W-:Y:S01]  /*0fa0*/  IADD3 R23, PT, PT, R23, R10, RZ ;  /* 0x0000000a17177210 */ /* 0x000fe20007ffe0ff */
[----:B------:R-:W-:Y:S01]  /*0fb0*/  VIADD R7, R10, UR16 ;  /* 0x000000100a077c36 */ /* 0x000fe20008000000 */
[----:B------:R-:W2:Y:S03]  /*0fc0*/  LDCU.64 UR14, c[0x0][0x380] ;  /* 0x00007000ff0e77ac */ /* 0x000ea60008000a00 */
[----:B0-----:R-:W-:-:S05]  /*0fd0*/  IMAD R23, R23, UR6, R16 ;  /* 0x0000000617177c24 */ /* 0x001fca000f8e0210 */
[----:B--2---:R-:W-:Y:S01]  /*0fe0*/  IADD3 R4, P0, PT, R23, UR14, RZ ;  /* 0x0000000e17047c10 */ /* 0x004fe2000ff1e0ff */
[----:B-1----:R-:W-:-:S03]  /*0ff0*/  IMAD.WIDE.U32 R2, R7, 0x4, R2 ;  /* 0x0000000407027825 */ /* 0x002fc600078e0002 */
[----:B------:R-:W-:-:S03]  /*1000*/  LEA.HI.X.SX32 R5, R23, UR15, 0x1, P0 ;  /* 0x0000000f17057c11 */ /* 0x000fc600080f0eff */
[----:B------:R-:W2:Y:S04]  /*1010*/  LDG.E R2, desc[UR10][R2.64] ;  /* 0x0000000a02027981 */ /* 0x000ea8000c1e1900 */
[----:B------:R-:W3:Y:S02]  /*1020*/  LDG.E.U8 R4, desc[UR10][R4.64] ;  /* 0x0000000a04047981 */ /* 0x000ee4000c1e1100 */
[----:B---3--:R-:W-:-:S05]  /*1030*/  I2FP.F32.U32 R7, R4 ;  /* 0x0000000400077245 */ /* 0x008fca0000201000 */
[----:B--2---:R-:W-:-:S07]  /*1040*/  FFMA R20, R7, R2, R20 ;  /* 0x0000000207147223 */ /* 0x004fce0000000014 */
.L_x_3:
[----:B------:R-:W-:Y:S05]  /*1050*/  BRA.U UP0, `(.L_x_6) ;  /* 0xfffffff500747547 */ /* 0x000fea000b83ffff */
.L_x_0:
[----:B------:R-:W0:Y:S01]  /*1060*/  LDCU UR6, c[0x0][0x3a0] ;  /* 0x00007400ff0677ac */ /* 0x000e220008000800 */
[----:B------:R-:W-:Y:S01]  /*1070*/  FMNMX R20, RZ, R20, !PT ;  /* 0x00000014ff147209 */ /* 0x000fe20007800000 */
[----:B------:R-:W1:Y:S03]  /*1080*/  LDCU.64 UR4, c[0x0][0x388] ;  /* 0x00007100ff0477ac */ /* 0x000e660008000a00 */
[----:B------:R-:W-:-:S04]  /*1090*/  FMNMX R20, R20, 255, PT ;  /* 0x437f000014147809 */ /* 0x000fc80003800000 */
[----:B------:R-:W2:Y:S01]  /*10a0*/  F2I.U32.TRUNC.NTZ R5, R20 ;  /* 0x0000001400057305 */ /* 0x000ea2000020f000 */
[----:B0-----:R-:W-:-:S05]  /*10b0*/  IMAD R19, R19, UR6, R16 ;  /* 0x0000000613137c24 */ /* 0x001fca000f8e0210 */
[----:B-1----:R-:W-:-:S04]  /*10c0*/  IADD3 R2, P0, PT, R19, UR4, RZ ;  /* 0x0000000413027c10 */ /* 0x002fc8000ff1e0ff */
[----:B------:R-:W-:-:S05]  /*10d0*/  LEA.HI.X.SX32 R3, R19, UR5, 0x1, P0 ;  /* 0x0000000513037c11 */ /* 0x000fca00080f0eff */
[----:B--2---:R-:W-:Y:S01]  /*10e0*/  STG.E.U8 desc[UR10][R2.64], R5 ;  /* 0x0000000502007986 */ /* 0x004fe2000c10110a */
[----:B------:R-:W-:Y:S05]  /*10f0*/  EXIT ;  /* 0x000000000000794d */ /* 0x000fea0003800000 */
.L_x_7:
[----:B------:R-:W-:-:S00]  /*1100*/  BRA `(.L_x_7) ;  /* 0xfffffffc00fc7947 */ /* 0x000fc0000383ffff */
[----:B------:R-:W-:-:S00]  /*1110*/  NOP ;  /* 0x0000000000007918 */ /* 0x000fc00000000000 */
        /* <DEDUP_REMOVED lines=14> */
.L_x_8:


//--------------------- .nv.shared.reserved.0     --------------------------
	.section	.nv.shared.reserved.0,"aw",@nobits
	.weak		__nv_reservedSMEM_offset_0_alias
	.size		__nv_reservedSMEM_offset_0_alias, 0, 64
	.other		__nv_reservedSMEM_offset_0_alias,@"STO_CUDA_RESERVED_SHARED STV_DEFAULT"
__nv_reservedSMEM_offset_0_alias:
	.zero		0
	.zero		64


//--------------------- .nv.constant0._Z13conv2d_kernelPKhPhPKfiiiiii --------------------------
	.section	.nv.constant0._Z13conv2d_kernelPKhPhPKfiiiiii,"a",@progbits
	.sectionflags	@""
	.align	4
.nv.constant0._Z13conv2d_kernelPKhPhPKfiiiiii:
	.zero		944


//--------------------- SYMBOLS --------------------------

	.type		.nv.reservedSmem.offset0,@object
	.size		.nv.reservedSmem.offset0,0x4
